	.target	sm_80

	.elftype	@"ET_EXEC"


//--------------------- .note.nv.tkinfo           --------------------------
	.section	.note.nv.tkinfo,"",@"SHT_NOTE"
	.sectionflags	@"SHF_NOTE_NV_TKINFO"
	.tkinfo
        /*0018*/ 	.word	0x00000002
        /*0030*/ 	.string	""
        /*0030*/ 	.string	"ptxas"
        /*0030*/ 	.string	"Cuda compilation tools, release 13.0, V13.0.88"
        /*0030*/ 	.string	"Build cuda_13.0.r13.0/compiler.36424714_0"
        /*0030*/ 	.string	"-v  -suppress-debug-info  -lineinfo  -arch sm_80 "



//--------------------- .note.nv.cuinfo           --------------------------
	.section	.note.nv.cuinfo,"",@"SHT_NOTE"
	.sectionflags	@"SHF_NOTE_NV_CUINFO"
        /*0018*/ 	.short	0x0002
        /*001a*/ 	.short	0x0050
        /*001c*/ 	.short	0x0082
	.zero		2


//--------------------- .nv.info                  --------------------------
	.section	.nv.info,"",@"SHT_CUDA_INFO"
	.align	4


	//----- nvinfo : EIATTR_REGCOUNT
	.align		4
        /*0000*/ 	.byte	0x04, 0x2f
        /*0002*/ 	.short	(.L_1 - .L_0)
	.align		4
.L_0:
        /*0004*/ 	.word	index@(matmul_kernel)
        /*0008*/ 	.word	0x00000028


	//----- nvinfo : EIATTR_FRAME_SIZE
	.align		4
.L_1:
        /*000c*/ 	.byte	0x04, 0x11
        /*000e*/ 	.short	(.L_3 - .L_2)
	.align		4
.L_2:
        /*0010*/ 	.word	index@(matmul_kernel)
        /*0014*/ 	.word	0x00000000


	//----- nvinfo : EIATTR_MIN_STACK_SIZE
	.align		4
.L_3:
        /*0018*/ 	.byte	0x04, 0x12
        /*001a*/ 	.short	(.L_5 - .L_4)
	.align		4
.L_4:
        /*001c*/ 	.word	index@(matmul_kernel)
        /*0020*/ 	.word	0x00000000
.L_5:


//--------------------- .nv.info.matmul_kernel    --------------------------
	.section	.nv.info.matmul_kernel,"",@"SHT_CUDA_INFO"
	.sectionflags	@""
	.align	4


	//----- nvinfo : EIATTR_CUDA_API_VERSION
	.align		4
        /*0000*/ 	.byte	0x04, 0x37
        /*0002*/ 	.short	(.L_7 - .L_6)
.L_6:
        /*0004*/ 	.word	0x00000082


	//----- nvinfo : EIATTR_SW2861232_WAR
	.align		4
.L_7:
        /*0008*/ 	.byte	0x01, 0x35
	.zero		2


	//----- nvinfo : EIATTR_PARAM_CBANK
	.align		4
        /*000c*/ 	.byte	0x04, 0x0a
        /*000e*/ 	.short	(.L_9 - .L_8)
	.align		4
.L_8:
        /*0010*/ 	.word	index@(.nv.constant0.matmul_kernel)
        /*0014*/ 	.short	0x0160
        /*0016*/ 	.short	0x0050


	//----- nvinfo : EIATTR_CBANK_PARAM_SIZE
	.align		4
.L_9:
        /*0018*/ 	.byte	0x03, 0x19
        /*001a*/ 	.short	0x0050


	//----- nvinfo : EIATTR_KPARAM_INFO
	.align		4
        /*001c*/ 	.byte	0x04, 0x17
        /*001e*/ 	.short	(.L_11 - .L_10)
.L_10:
        /*0020*/ 	.word	0x00000000
        /*0024*/ 	.short	0x000d
        /*0026*/ 	.short	0x0048
        /*0028*/ 	.byte	0x00, 0xf4, 0x21, 0x00


	//----- nvinfo : EIATTR_KPARAM_INFO
	.align		4
.L_11:
        /*002c*/ 	.byte	0x04, 0x17
        /*002e*/ 	.short	(.L_13 - .L_12)
.L_12:
        /*0030*/ 	.word	0x00000000
        /*0034*/ 	.short	0x000c
        /*0036*/ 	.short	0x0040
        /*0038*/ 	.byte	0x00, 0xf4, 0x21, 0x00


	//----- nvinfo : EIATTR_KPARAM_INFO
	.align		4
.L_13:
        /*003c*/ 	.byte	0x04, 0x17
        /*003e*/ 	.short	(.L_15 - .L_14)
.L_14:
        /*0040*/ 	.word	0x00000000
        /*0044*/ 	.short	0x000b
        /*0046*/ 	.short	0x0038
        /*0048*/ 	.byte	0x00, 0xf0, 0x11, 0x00


	//----- nvinfo : EIATTR_KPARAM_INFO
	.align		4
.L_15:
        /*004c*/ 	.byte	0x04, 0x17
        /*004e*/ 	.short	(.L_17 - .L_16)
.L_16:
        /*0050*/ 	.word	0x00000000
        /*0054*/ 	.short	0x000a
        /*0056*/ 	.short	0x0034
        /*0058*/ 	.byte	0x00, 0xf0, 0x11, 0x00


	//----- nvinfo : EIATTR_KPARAM_INFO
	.align		4
.L_17:
        /*005c*/ 	.byte	0x04, 0x17
        /*005e*/ 	.short	(.L_19 - .L_18)
.L_18:
        /*0060*/ 	.word	0x00000000
        /*0064*/ 	.short	0x0009
        /*0066*/ 	.short	0x0030
        /*0068*/ 	.byte	0x00, 0xf0, 0x11, 0x00


	//----- nvinfo : EIATTR_KPARAM_INFO
	.align		4
.L_19:
        /*006c*/ 	.byte	0x04, 0x17
        /*006e*/ 	.short	(.L_21 - .L_20)
.L_20:
        /*0070*/ 	.word	0x00000000
        /*0074*/ 	.short	0x0008
        /*0076*/ 	.short	0x002c
        /*0078*/ 	.byte	0x00, 0xf0, 0x11, 0x00


	//----- nvinfo : EIATTR_KPARAM_INFO
	.align		4
.L_21:
        /*007c*/ 	.byte	0x04, 0x17
        /*007e*/ 	.short	(.L_23 - .L_22)
.L_22:
        /*0080*/ 	.word	0x00000000
        /*0084*/ 	.short	0x0007
        /*0086*/ 	.short	0x0028
        /*0088*/ 	.byte	0x00, 0xf0, 0x11, 0x00


	//----- nvinfo : EIATTR_KPARAM_INFO
	.align		4
.L_23:
        /*008c*/ 	.byte	0x04, 0x17
        /*008e*/ 	.short	(.L_25 - .L_24)
.L_24:
        /*0090*/ 	.word	0x00000000
        /*0094*/ 	.short	0x0006
        /*0096*/ 	.short	0x0024
        /*0098*/ 	.byte	0x00, 0xf0, 0x11, 0x00


	//----- nvinfo : EIATTR_KPARAM_INFO
	.align		4
.L_25:
        /*009c*/ 	.byte	0x04, 0x17
        /*009e*/ 	.short	(.L_27 - .L_26)
.L_26:
        /*00a0*/ 	.word	0x00000000
        /*00a4*/ 	.short	0x0005
        /*00a6*/ 	.short	0x0020
        /*00a8*/ 	.byte	0x00, 0xf0, 0x11, 0x00


	//----- nvinfo : EIATTR_KPARAM_INFO
	.align		4
.L_27:
        /*00ac*/ 	.byte	0x04, 0x17
        /*00ae*/ 	.short	(.L_29 - .L_28)
.L_28:
        /*00b0*/ 	.word	0x00000000
        /*00b4*/ 	.short	0x0004
        /*00b6*/ 	.short	0x001c
        /*00b8*/ 	.byte	0x00, 0xf0, 0x11, 0x00


	//----- nvinfo : EIATTR_KPARAM_INFO
	.align		4
.L_29:
        /*00bc*/ 	.byte	0x04, 0x17
        /*00be*/ 	.short	(.L_31 - .L_30)
.L_30:
        /*00c0*/ 	.word	0x00000000
        /*00c4*/ 	.short	0x0003
        /*00c6*/ 	.short	0x0018
        /*00c8*/ 	.byte	0x00, 0xf0, 0x11, 0x00


	//----- nvinfo : EIATTR_KPARAM_INFO
	.align		4
.L_31:
        /*00cc*/ 	.byte	0x04, 0x17
        /*00ce*/ 	.short	(.L_33 - .L_32)
.L_32:
        /*00d0*/ 	.word	0x00000000
        /*00d4*/ 	.short	0x0002
        /*00d6*/ 	.short	0x0010
        /*00d8*/ 	.byte	0x00, 0xf4, 0x21, 0x00


	//----- nvinfo : EIATTR_KPARAM_INFO
	.align		4
.L_33:
        /*00dc*/ 	.byte	0x04, 0x17
        /*00de*/ 	.short	(.L_35 - .L_34)
.L_34:
        /*00e0*/ 	.word	0x00000000
        /*00e4*/ 	.short	0x0001
        /*00e6*/ 	.short	0x0008
        /*00e8*/ 	.byte	0x00, 0xf4, 0x21, 0x00


	//----- nvinfo : EIATTR_KPARAM_INFO
	.align		4
.L_35:
        /*00ec*/ 	.byte	0x04, 0x17
        /*00ee*/ 	.short	(.L_37 - .L_36)
.L_36:
        /*00f0*/ 	.word	0x00000000
        /*00f4*/ 	.short	0x0000
        /*00f6*/ 	.short	0x0000
        /*00f8*/ 	.byte	0x00, 0xf4, 0x21, 0x00


	//----- nvinfo : EIATTR_MAXREG_COUNT
	.align		4
.L_37:
        /*00fc*/ 	.byte	0x03, 0x1b
        /*00fe*/ 	.short	0x00ff


	//----- nvinfo : EIATTR_NUM_BARRIERS
	.align		4
        /*0100*/ 	.byte	0x02, 0x4c
        /*0102*/ 	.byte	0x01
	.zero		1


	//----- nvinfo : EIATTR_MERCURY_ISA_VERSION
	.align		4
        /*0104*/ 	.byte	0x03, 0x5f
        /*0106*/ 	.short	0x0000


	//----- nvinfo : EIATTR_EXIT_INSTR_OFFSETS
	.align		4
        /*0108*/ 	.byte	0x04, 0x1c
        /*010a*/ 	.short	(.L_39 - .L_38)


	//   ....[0]....
.L_38:
        /*010c*/ 	.word	0x00001050


	//   ....[1]....
        /*0110*/ 	.word	0x00001100


	//----- nvinfo : EIATTR_REQNTID
	.align		4
.L_39:
        /*0114*/ 	.byte	0x04, 0x10
        /*0116*/ 	.short	(.L_41 - .L_40)
.L_40:
        /*0118*/ 	.word	0x00000100
        /*011c*/ 	.word	0x00000001
        /*0120*/ 	.word	0x00000001
.L_41:


//--------------------- .nv.callgraph             --------------------------
	.section	.nv.callgraph,"",@"SHT_CUDA_CALLGRAPH"
	.align	4
	.sectionentsize	8
	.align		4
        /*0000*/ 	.word	0x00000000
	.align		4
        /*0004*/ 	.word	0xffffffff
	.align		4
        /*0008*/ 	.word	0x00000000
	.align		4
        /*000c*/ 	.word	0xfffffffe
	.align		4
        /*0010*/ 	.word	0x00000000
	.align		4
        /*0014*/ 	.word	0xfffffffd
	.align		4
        /*0018*/ 	.word	0x00000000
	.align		4
        /*001c*/ 	.word	0xfffffffc


//--------------------- .nv.rel.action            --------------------------
	.section	.nv.rel.action,"",@"SHT_CUDA_RELOCINFO"
	.align	8
	.sectionentsize	8
        /*0000*/ 	.byte	0x73, 0x00, 0x00, 0x00, 0x00, 0x00, 0x00, 0x00, 0x00, 0x00, 0x00, 0x11, 0x25, 0x00, 0x05, 0x36


//--------------------- .nv.constant0.matmul_kernel --------------------------
	.section	.nv.constant0.matmul_kernel,"a",@progbits
	.sectionflags	@""
	.align	4
.nv.constant0.matmul_kernel:
	.zero		432


//--------------------- .text.matmul_kernel       --------------------------
	.section	.text.matmul_kernel,"ax",@progbits
	.sectioninfo	@"SHI_REGISTERS=40"
	.align	128
        .global         matmul_kernel
        .type           matmul_kernel,@function
        .size           matmul_kernel,(.L_x_3 - matmul_kernel)
        .other          matmul_kernel,@"STO_CUDA_ENTRY STV_DEFAULT"
matmul_kernel:
.text.matmul_kernel:
[----:B------:R-:W-:Y:S02]  /*0000*/  IMAD.MOV.U32 R1, RZ, RZ, c[0x0][0x28] ;  /* 0x00000a00ff017624 */ /* 0x000fe400078e00ff */
[----:B------:R-:W-:Y:S01]  /*0010*/  IMAD.MOV.U32 R5, RZ, RZ, 0xf ;  /* 0x0000000fff057424 */ /* 0x000fe200078e00ff */
[----:B------:R-:W0:Y:S01]  /*0020*/  S2R R7, SR_CTAID.X ;  /* 0x0000000000077919 */ /* 0x000e220000002500 */
[----:B------:R-:W-:-:S03]  /*0030*/  ULDC.64 UR6, c[0x0][0x118] ;  /* 0x0000460000067ab9 */ /* 0x000fc60000000a00 */
[----:B------:R-:W-:Y:S01]  /*0040*/  IADD3 R0, R5, c[0x0][0x17c], RZ ;  /* 0x00005f0005007a10 */ /* 0x000fe20007ffe0ff */
[----:B------:R-:W1:Y:S03]  /*0050*/  S2R R17, SR_TID.X ;  /* 0x0000000000117919 */ /* 0x000e660000002100 */
[----:B------:R-:W-:-:S04]  /*0060*/  SHF.R.S32.HI R3, RZ, 0x1f, R0 ;  /* 0x0000001fff037819 */ /* 0x000fc80000011400 */
[----:B------:R-:W-:-:S04]  /*0070*/  LEA.HI R3, R3, R0, RZ, 0x4 ;  /* 0x0000000003037211 */ /* 0x000fc800078f20ff */
[----:B------:R-:W-:-:S05]  /*0080*/  SHF.R.S32.HI R0, RZ, 0x4, R3 ;  /* 0x00000004ff007819 */ /* 0x000fca0000011403 */
[----:B------:R-:W-:Y:S01]  /*0090*/  IMAD.SHL.U32 R0, R0, 0x8, RZ ;  /* 0x0000000800007824 */ /* 0x000fe200078e00ff */
[----:B0-----:R-:W-:-:S04]  /*00a0*/  IABS R8, R7 ;  /* 0x0000000700087213 */ /* 0x001fc80000000000 */
[-C--:B------:R-:W-:Y:S02]  /*00b0*/  IABS R9, R0.reuse ;  /* 0x0000000000097213 */ /* 0x080fe40000000000 */
[----:B------:R-:W-:Y:S02]  /*00c0*/  IABS R10, R0 ;  /* 0x00000000000a7213 */ /* 0x000fe40000000000 */
[----:B------:R-:W0:Y:S01]  /*00d0*/  I2F.RP R4, R9 ;  /* 0x0000000900047306 */ /* 0x000e220000209400 */
[----:B-1----:R-:W-:Y:S02]  /*00e0*/  SHF.R.U32.HI R36, RZ, 0x4, R17 ;  /* 0x00000004ff247819 */ /* 0x002fe40000011611 */
[----:B------:R-:W-:Y:S02]  /*00f0*/  LOP3.LUT R16, R17, 0x1f, RZ, 0xc0, !PT ;  /* 0x0000001f11107812 */ /* 0x000fe400078ec0ff */
[----:B------:R-:W-:-:S03]  /*0100*/  SGXT.U32 R36, R36, 0x4 ;  /* 0x000000042424781a */ /* 0x000fc60000000000 */
[----:B0-----:R-:W0:Y:S02]  /*0110*/  MUFU.RCP R4, R4 ;  /* 0x0000000400047308 */ /* 0x001e240000001000 */
[----:B0-----:R-:W-:Y:S01]  /*0120*/  IADD3 R2, R4, 0xffffffe, RZ ;  /* 0x0ffffffe04027810 */ /* 0x001fe20007ffe0ff */
[----:B------:R-:W-:-:S05]  /*0130*/  IMAD.MOV R4, RZ, RZ, -R10 ;  /* 0x000000ffff047224 */ /* 0x000fca00078e0a0a */
[----:B------:R0:W1:Y:S02]  /*0140*/  F2I.FTZ.U32.TRUNC.NTZ R3, R2 ;  /* 0x0000000200037305 */ /* 0x000064000021f000 */
[----:B0-----:R-:W-:Y:S02]  /*0150*/  IMAD.MOV.U32 R2, RZ, RZ, RZ ;  /* 0x000000ffff027224 */ /* 0x001fe400078e00ff */
[----:B-1----:R-:W-:-:S04]  /*0160*/  IMAD.MOV R6, RZ, RZ, -R3 ;  /* 0x000000ffff067224 */ /* 0x002fc800078e0a03 */
[----:B------:R-:W-:Y:S02]  /*0170*/  IMAD R11, R6, R9, RZ ;  /* 0x00000009060b7224 */ /* 0x000fe400078e02ff */
[----:B------:R-:W-:Y:S02]  /*0180*/  IMAD.MOV.U32 R6, RZ, RZ, R8 ;  /* 0x000000ffff067224 */ /* 0x000fe400078e0008 */
[----:B------:R-:W-:-:S06]  /*0190*/  IMAD.HI.U32 R3, R3, R11, R2 ;  /* 0x0000000b03037227 */ /* 0x000fcc00078e0002 */
[----:B------:R-:W-:-:S04]  /*01a0*/  IMAD.HI.U32 R3, R3, R6, RZ ;  /* 0x0000000603037227 */ /* 0x000fc800078e00ff */
[----:B------:R-:W-:-:S05]  /*01b0*/  IMAD R2, R3, R4, R6 ;  /* 0x0000000403027224 */ /* 0x000fca00078e0206 */
[----:B------:R-:W-:-:S13]  /*01c0*/  ISETP.GT.U32.AND P1, PT, R9, R2, PT ;  /* 0x000000020900720c */ /* 0x000fda0003f24070 */
[----:B------:R-:W-:Y:S01]  /*01d0*/  @!P1 IMAD.IADD R2, R2, 0x1, -R9 ;  /* 0x0000000102029824 */ /* 0x000fe200078e0a09 */
[----:B------:R-:W-:Y:S02]  /*01e0*/  @!P1 IADD3 R3, R3, 0x1, RZ ;  /* 0x0000000103039810 */ /* 0x000fe40007ffe0ff */
[----:B------:R-:W-:Y:S02]  /*01f0*/  ISETP.NE.AND P1, PT, R0, RZ, PT ;  /* 0x000000ff0000720c */ /* 0x000fe40003f25270 */
[----:B------:R-:W-:Y:S02]  /*0200*/  ISETP.GE.U32.AND P0, PT, R2, R9, PT ;  /* 0x000000090200720c */ /* 0x000fe40003f06070 */
[----:B------:R-:W-:-:S04]  /*0210*/  LOP3.LUT R2, R7, R0, RZ, 0x3c, !PT ;  /* 0x0000000007027212 */ /* 0x000fc800078e3cff */
[----:B------:R-:W-:Y:S02]  /*0220*/  ISETP.GE.AND P2, PT, R2, RZ, PT ;  /* 0x000000ff0200720c */ /* 0x000fe40003f46270 */
[----:B------:R-:W-:-:S05]  /*0230*/  IADD3 R2, R5, c[0x0][0x178], RZ ;  /* 0x00005e0005027a10 */ /* 0x000fca0007ffe0ff */
[----:B------:R-:W-:-:S05]  /*0240*/  @P0 IADD3 R3, R3, 0x1, RZ ;  /* 0x0000000103030810 */ /* 0x000fca0007ffe0ff */
[----:B------:R-:W-:Y:S01]  /*0250*/  IMAD.MOV.U32 R4, RZ, RZ, R3 ;  /* 0x000000ffff047224 */ /* 0x000fe200078e0003 */
[----:B------:R-:W-:-:S03]  /*0260*/  SHF.R.S32.HI R3, RZ, 0x1f, R2 ;  /* 0x0000001fff037819 */ /* 0x000fc60000011402 */
[----:B------:R-:W-:Y:S01]  /*0270*/  @!P2 IMAD.MOV R4, RZ, RZ, -R4 ;  /* 0x000000ffff04a224 */ /* 0x000fe200078e0a04 */
[----:B------:R-:W-:Y:S02]  /*0280*/  @!P1 LOP3.LUT R4, RZ, R0, RZ, 0x33, !PT ;  /* 0x00000000ff049212 */ /* 0x000fe400078e33ff */
[----:B------:R-:W-:-:S03]  /*0290*/  LEA.HI R3, R3, R2, RZ, 0x4 ;  /* 0x0000000203037211 */ /* 0x000fc600078f20ff */
[----:B------:R-:W-:Y:S02]  /*02a0*/  IMAD.SHL.U32 R6, R4, 0x8, RZ ;  /* 0x0000000804067824 */ /* 0x000fe400078e00ff */
[----:B------:R-:W-:-:S03]  /*02b0*/  IMAD.MOV R4, RZ, RZ, -R4 ;  /* 0x000000ffff047224 */ /* 0x000fc600078e0a04 */
[----:B------:R-:W-:Y:S01]  /*02c0*/  LEA.HI.SX32 R3, R3, -R6, 0x1c ;  /* 0x8000000603037211 */ /* 0x000fe200078fe2ff */
[----:B------:R-:W-:-:S03]  /*02d0*/  IMAD R4, R0, R4, R7 ;  /* 0x0000000400047224 */ /* 0x000fc600078e0207 */
[----:B------:R-:W-:-:S04]  /*02e0*/  IMNMX R11, R3, 0x8, PT ;  /* 0x00000008030b7817 */ /* 0x000fc80003800200 */
[-C--:B------:R-:W-:Y:S02]  /*02f0*/  IABS R9, R11.reuse ;  /* 0x0000000b00097213 */ /* 0x080fe40000000000 */
[----:B------:R-:W-:Y:S02]  /*0300*/  IABS R10, R11 ;  /* 0x0000000b000a7213 */ /* 0x000fe40000000000 */
[----:B------:R-:W0:Y:S08]  /*0310*/  I2F.RP R5, R9 ;  /* 0x0000000900057306 */ /* 0x000e300000209400 */
[----:B0-----:R-:W0:Y:S02]  /*0320*/  MUFU.RCP R5, R5 ;  /* 0x0000000500057308 */ /* 0x001e240000001000 */
[----:B0-----:R-:W-:-:S02]  /*0330*/  IADD3 R2, R5, 0xffffffe, RZ ;  /* 0x0ffffffe05027810 */ /* 0x001fc40007ffe0ff */
[----:B------:R-:W-:-:S04]  /*0340*/  LOP3.LUT R5, R17, 0xf, RZ, 0xc0, !PT ;  /* 0x0000000f11057812 */ /* 0x000fc800078ec0ff */
[----:B------:R0:W1:Y:S02]  /*0350*/  F2I.FTZ.U32.TRUNC.NTZ R3, R2 ;  /* 0x0000000200037305 */ /* 0x000064000021f000 */
[----:B0-----:R-:W-:Y:S02]  /*0360*/  IMAD.MOV.U32 R2, RZ, RZ, RZ ;  /* 0x000000ffff027224 */ /* 0x001fe400078e00ff */
[----:B-1----:R-:W-:-:S04]  /*0370*/  IMAD.MOV R8, RZ, RZ, -R3 ;  /* 0x000000ffff087224 */ /* 0x002fc800078e0a03 */
[----:B------:R-:W-:Y:S01]  /*0380*/  IMAD.MOV.U32 R0, RZ, RZ, R8 ;  /* 0x000000ffff007224 */ /* 0x000fe200078e0008 */
[----:B------:R-:W-:-:S03]  /*0390*/  IABS R8, R4 ;  /* 0x0000000400087213 */ /* 0x000fc60000000000 */
[----:B------:R-:W-:Y:S02]  /*03a0*/  IMAD R7, R0, R9, RZ ;  /* 0x0000000900077224 */ /* 0x000fe400078e02ff */
[----:B------:R-:W-:Y:S02]  /*03b0*/  IMAD.MOV.U32 R0, RZ, RZ, R8 ;  /* 0x000000ffff007224 */ /* 0x000fe400078e0008 */
[----:B------:R-:W-:-:S04]  /*03c0*/  IMAD.HI.U32 R3, R3, R7, R2 ;  /* 0x0000000703037227 */ /* 0x000fc800078e0002 */
[----:B------:R-:W-:Y:S02]  /*03d0*/  IMAD.MOV R2, RZ, RZ, -R10 ;  /* 0x000000ffff027224 */ /* 0x000fe400078e0a0a */
        /* <DEDUP_REMOVED lines=8> */
[----:B------:R-:W-:Y:S01]  /*0460*/  ISETP.GE.AND P2, PT, R0, RZ, PT ;  /* 0x000000ff0000720c */ /* 0x000fe20003f46270 */
[----:B------:R-:W-:-:S05]  /*0470*/  IMAD.MOV.U32 R0, RZ, RZ, c[0x0][0x180] ;  /* 0x00006000ff007624 */ /* 0x000fca00078e00ff */
[----:B------:R-:W-:Y:S02]  /*0480*/  IADD3 R0, R0, 0x1f, RZ ;  /* 0x0000001f00007810 */ /* 0x000fe40007ffe0ff */
[----:B------:R-:W-:Y:S02]  /*0490*/  @P0 IADD3 R3, R3, 0x1, RZ ;  /* 0x0000000103030810 */ /* 0x000fe40007ffe0ff */
[----:B------:R-:W-:-:S03]  /*04a0*/  ISETP.GT.AND P0, PT, R0, 0x1f, PT ;  /* 0x0000001f0000780c */ /* 0x000fc60003f04270 */
[----:B------:R-:W-:Y:S01]  /*04b0*/  @!P2 IMAD.MOV R3, RZ, RZ, -R3 ;  /* 0x000000ffff03a224 */ /* 0x000fe200078e0a03 */
[----:B------:R-:W-:-:S05]  /*04c0*/  @!P1 LOP3.LUT R3, RZ, R11, RZ, 0x33, !PT ;  /* 0x0000000bff039212 */ /* 0x000fca00078e33ff */
[----:B------:R-:W-:Y:S02]  /*04d0*/  IMAD.MOV R2, RZ, RZ, -R3 ;  /* 0x000000ffff027224 */ /* 0x000fe400078e0a03 */
[----:B------:R-:W-:Y:S02]  /*04e0*/  IMAD.SHL.U32 R35, R3, 0x10, RZ ;  /* 0x0000001003237824 */ /* 0x000fe400078e00ff */
[----:B------:R-:W-:Y:S01]  /*04f0*/  IMAD R2, R11, R2, R4 ;  /* 0x000000020b027224 */ /* 0x000fe200078e0204 */
[----:B------:R-:W-:Y:S01]  /*0500*/  @!P0 PRMT R8, RZ, 0x7610, R8 ;  /* 0x00007610ff088816 */ /* 0x000fe20000000008 */
[C---:B------:R-:W-:Y:S01]  /*0510*/  @!P0 IMAD.SHL.U32 R34, R17.reuse, 0x20, RZ ;  /* 0x0000002011228824 */ /* 0x040fe200078e00ff */
[----:B------:R-:W-:Y:S01]  /*0520*/  @!P0 PRMT R10, RZ, 0x7610, R10 ;  /* 0x00007610ff0a8816 */ /* 0x000fe2000000000a */
[----:B------:R-:W-:Y:S01]  /*0530*/  IMAD.IADD R2, R6, 0x1, R2 ;  /* 0x0000000106027824 */ /* 0x000fe200078e0202 */
[----:B------:R-:W-:Y:S01]  /*0540*/  @!P0 PRMT R8, R8, 0x5410, RZ ;  /* 0x0000541008088816 */ /* 0x000fe200000000ff */
[----:B------:R-:W-:Y:S01]  /*0550*/  @!P0 IMAD.SHL.U32 R33, R17, 0x10, RZ ;  /* 0x0000001011218824 */ /* 0x000fe200078e00ff */
[----:B------:R-:W-:Y:S01]  /*0560*/  @!P0 PRMT R10, R10, 0x5410, RZ ;  /* 0x000054100a0a8816 */ /* 0x000fe200000000ff */
[----:B------:R-:W-:Y:S01]  /*0570*/  IMAD R32, R2, 0x10, R5 ;  /* 0x0000001002207824 */ /* 0x000fe200078e0205 */
[----:B------:R-:W-:Y:S01]  /*0580*/  @!P0 LOP3.LUT R34, R34, 0x60, RZ, 0xc0, !PT ;  /* 0x0000006022228812 */ /* 0x000fe200078ec0ff */
[----:B------:R-:W-:Y:S05]  /*0590*/  @!P0 BRA `(.L_x_0) ;  /* 0x0000091000008947 */ /* 0x000fea0003800000 */
[----:B------:R-:W-:Y:S01]  /*05a0*/  IABS R3, c[0x0][0x17c] ;  /* 0x00005f0000037a13 */ /* 0x000fe20000000000 */
[C---:B------:R-:W-:Y:S01]  /*05b0*/  IMAD.SHL.U32 R33, R17.reuse, 0x10, RZ ;  /* 0x0000001011217824 */ /* 0x040fe200078e00ff */
[----:B------:R-:W-:Y:S01]  /*05c0*/  IABS R5, c[0x0][0x178] ;  /* 0x00005e0000057a13 */ /* 0x000fe20000000000 */
[----:B------:R-:W-:Y:S01]  /*05d0*/  IMAD.SHL.U32 R34, R17, 0x20, RZ ;  /* 0x0000002011227824 */ /* 0x000fe200078e00ff */
[----:B------:R-:W0:Y:S01]  /*05e0*/  I2F.RP R2, R3 ;  /* 0x0000000300027306 */ /* 0x000e220000209400 */
[----:B------:R-:W-:Y:S01]  /*05f0*/  SHF.R.U32.HI R8, RZ, 0x5, R17 ;  /* 0x00000005ff087819 */ /* 0x000fe20000011611 */
[----:B------:R-:W-:Y:S01]  /*0600*/  IMAD R27, R16, c[0x0][0x18c], RZ ;  /* 0x00006300101b7a24 */ /* 0x000fe200078e02ff */
[----:B------:R-:W-:Y:S01]  /*0610*/  IABS R15, R32 ;  /* 0x00000020000f7213 */ /* 0x000fe20000000000 */
[----:B------:R-:W-:Y:S01]  /*0620*/  IMAD R28, R36, c[0x0][0x188], RZ ;  /* 0x00006200241c7a24 */ /* 0x000fe200078e02ff */
[----:B------:R-:W-:Y:S01]  /*0630*/  SGXT.U32 R8, R8, 0x3 ;  /* 0x000000030808781a */ /* 0x000fe20000000000 */
[----:B------:R-:W-:Y:S01]  /*0640*/  ULDC UR4, c[0x0][0x180] ;  /* 0x0000600000047ab9 */ /* 0x000fe20000000800 */
[----:B------:R-:W-:Y:S01]  /*0650*/  LOP3.LUT R29, RZ, c[0x0][0x17c], RZ, 0x33, !PT ;  /* 0x00005f00ff1d7a12 */ /* 0x000fe200078e33ff */
[----:B------:R-:W1:Y:S01]  /*0660*/  I2F.RP R9, R5 ;  /* 0x0000000500097306 */ /* 0x000e620000209400 */
[----:B------:R-:W-:-:S02]  /*0670*/  LOP3.LUT R8, R35, R8, RZ, 0xfc, !PT ;  /* 0x0000000823087212 */ /* 0x000fc400078efcff */
[----:B------:R-:W-:Y:S02]  /*0680*/  LOP3.LUT R34, R34, 0x60, RZ, 0xc0, !PT ;  /* 0x0000006022227812 */ /* 0x000fe400078ec0ff */
[----:B------:R-:W-:Y:S02]  /*0690*/  LOP3.LUT R4, R8, 0x8, RZ, 0xfc, !PT ;  /* 0x0000000808047812 */ /* 0x000fe400078efcff */
[----:B------:R-:W-:Y:S01]  /*06a0*/  IABS R14, R8 ;  /* 0x00000008000e7213 */ /* 0x000fe20000000000 */
[----:B0-----:R-:W0:Y:S01]  /*06b0*/  MUFU.RCP R2, R2 ;  /* 0x0000000200027308 */ /* 0x001e220000001000 */
[----:B------:R-:W-:Y:S02]  /*06c0*/  ISETP.GE.AND P4, PT, R4, RZ, PT ;  /* 0x000000ff0400720c */ /* 0x000fe40003f86270 */
[----:B------:R-:W-:Y:S02]  /*06d0*/  ISETP.GE.AND P2, PT, R8, RZ, PT ;  /* 0x000000ff0800720c */ /* 0x000fe40003f46270 */
[----:B------:R-:W-:-:S03]  /*06e0*/  LOP3.LUT R37, R36, 0x10, RZ, 0xfc, !PT ;  /* 0x0000001024257812 */ /* 0x000fc600078efcff */
[----:B-1----:R-:W1:Y:S01]  /*06f0*/  MUFU.RCP R9, R9 ;  /* 0x0000000900097308 */ /* 0x002e620000001000 */
[----:B0-----:R-:W-:Y:S02]  /*0700*/  IADD3 R10, R2, 0xffffffe, RZ ;  /* 0x0ffffffe020a7810 */ /* 0x001fe40007ffe0ff */
[----:B------:R-:W-:-:S05]  /*0710*/  IABS R2, R4 ;  /* 0x0000000400027213 */ /* 0x000fca0000000000 */
[----:B------:R0:W2:Y:S01]  /*0720*/  F2I.FTZ.U32.TRUNC.NTZ R11, R10 ;  /* 0x0000000a000b7305 */ /* 0x0000a2000021f000 */
[----:B-1----:R-:W-:-:S07]  /*0730*/  IADD3 R6, R9, 0xffffffe, RZ ;  /* 0x0ffffffe09067810 */ /* 0x002fce0007ffe0ff */
[----:B------:R-:W1:Y:S01]  /*0740*/  F2I.FTZ.U32.TRUNC.NTZ R7, R6 ;  /* 0x0000000600077305 */ /* 0x000e62000021f000 */
[----:B0-----:R-:W-:Y:S02]  /*0750*/  IMAD.MOV.U32 R10, RZ, RZ, RZ ;  /* 0x000000ffff0a7224 */ /* 0x001fe400078e00ff */
[----:B--2---:R-:W-:-:S04]  /*0760*/  IMAD.MOV R12, RZ, RZ, -R11 ;  /* 0x000000ffff0c7224 */ /* 0x004fc800078e0a0b */
[----:B------:R-:W-:Y:S02]  /*0770*/  IMAD R9, R12, R3, RZ ;  /* 0x000000030c097224 */ /* 0x000fe400078e02ff */
[----:B------:R-:W-:Y:S02]  /*0780*/  IMAD.SHL.U32 R12, R17, 0x8, RZ ;  /* 0x00000008110c7824 */ /* 0x000fe400078e00ff */
[----:B------:R-:W-:-:S04]  /*0790*/  IMAD.HI.U32 R10, R11, R9, R10 ;  /* 0x000000090b0a7227 */ /* 0x000fc800078e000a */
[----:B------:R-:W-:Y:S02]  /*07a0*/  IMAD.MOV.U32 R9, RZ, RZ, R2 ;  /* 0x000000ffff097224 */ /* 0x000fe400078e0002 */
[----:B-1----:R-:W-:Y:S02]  /*07b0*/  IMAD.MOV R6, RZ, RZ, -R7 ;  /* 0x000000ffff067224 */ /* 0x002fe400078e0a07 */
[----:B------:R-:W-:-:S04]  /*07c0*/  IMAD.HI.U32 R2, R10, R9, RZ ;  /* 0x000000090a027227 */ /* 0x000fc800078e00ff */
[----:B------:R-:W-:-:S04]  /*07d0*/  IMAD.HI.U32 R10, R10, R14, RZ ;  /* 0x0000000e0a0a7227 */ /* 0x000fc800078e00ff */
[----:B------:R-:W-:Y:S02]  /*07e0*/  IMAD.MOV R2, RZ, RZ, -R2 ;  /* 0x000000ffff027224 */ /* 0x000fe400078e0a02 */
[----:B------:R-:W-:Y:S02]  /*07f0*/  IMAD.MOV R11, RZ, RZ, -R10 ;  /* 0x000000ffff0b7224 */ /* 0x000fe400078e0a0a */
[----:B------:R-:W-:Y:S02]  /*0800*/  IMAD R13, R6, R5, RZ ;  /* 0x00000005060d7224 */ /* 0x000fe400078e02ff */
[C---:B------:R-:W-:Y:S01]  /*0810*/  IMAD R10, R3.reuse, R2, R9 ;  /* 0x00000002030a7224 */ /* 0x040fe200078e0209 */
[----:B------:R-:W-:Y:S01]  /*0820*/  SHF.R.S32.HI R9, RZ, 0x1f, R0 ;  /* 0x0000001fff097819 */ /* 0x000fe20000011400 */
[----:B------:R-:W-:Y:S02]  /*0830*/  IMAD.MOV.U32 R6, RZ, RZ, RZ ;  /* 0x000000ffff067224 */ /* 0x000fe400078e00ff */
[C---:B------:R-:W-:Y:S01]  /*0840*/  IMAD R14, R3.reuse, R11, R14 ;  /* 0x0000000b030e7224 */ /* 0x040fe200078e020e */
[----:B------:R-:W-:Y:S01]  /*0850*/  ISETP.GT.U32.AND P0, PT, R3, R10, PT ;  /* 0x0000000a0300720c */ /* 0x000fe20003f04070 */
[----:B------:R-:W-:Y:S01]  /*0860*/  IMAD.HI.U32 R6, R7, R13, R6 ;  /* 0x0000000d07067227 */ /* 0x000fe200078e0006 */
[----:B------:R-:W-:-:S02]  /*0870*/  LOP3.LUT R11, R33, 0x200, RZ, 0xc0, !PT ;  /* 0x00000200210b7812 */ /* 0x000fc400078ec0ff */
[----:B------:R-:W-:Y:S01]  /*0880*/  ISETP.GT.U32.AND P1, PT, R3, R14, PT ;  /* 0x0000000e0300720c */ /* 0x000fe20003f24070 */
[----:B------:R-:W-:Y:S02]  /*0890*/  IMAD.SHL.U32 R7, R17, 0x2, RZ ;  /* 0x0000000211077824 */ /* 0x000fe400078e00ff */
[----:B------:R-:W-:-:S03]  /*08a0*/  IMAD.HI.U32 R6, R6, R15, RZ ;  /* 0x0000000f06067227 */ /* 0x000fc600078e00ff */
[----:B------:R-:W-:Y:S01]  /*08b0*/  LOP3.LUT R13, R12, 0x30, R7, 0x48, !PT ;  /* 0x000000300c0d7812 */ /* 0x000fe200078e4807 */
[----:B------:R-:W-:Y:S02]  /*08c0*/  IMAD.MOV R6, RZ, RZ, -R6 ;  /* 0x000000ffff067224 */ /* 0x000fe400078e0a06 */
[----:B------:R-:W-:Y:S02]  /*08d0*/  @!P0 IMAD.IADD R10, R10, 0x1, -R3 ;  /* 0x000000010a0a8824 */ /* 0x000fe400078e0a03 */
[----:B------:R-:W-:Y:S01]  /*08e0*/  IMAD R12, R5, R6, R15 ;  /* 0x00000006050c7224 */ /* 0x000fe200078e020f */
[----:B------:R-:W-:Y:S01]  /*08f0*/  LEA.HI R6, R9, R0, RZ, 0x5 ;  /* 0x0000000009067211 */ /* 0x000fe200078f28ff */
[----:B------:R-:W-:Y:S01]  /*0900*/  @!P1 IMAD.IADD R14, R14, 0x1, -R3 ;  /* 0x000000010e0e9824 */ /* 0x000fe200078e0a03 */
[----:B------:R-:W-:Y:S01]  /*0910*/  ISETP.GT.U32.AND P0, PT, R3, R10, PT ;  /* 0x0000000a0300720c */ /* 0x000fe20003f04070 */
[----:B------:R-:W-:Y:S01]  /*0920*/  IMAD.SHL.U32 R2, R17, 0x40, RZ ;  /* 0x0000004011027824 */ /* 0x000fe200078e00ff */
[----:B------:R-:W-:-:S02]  /*0930*/  ISETP.GT.U32.AND P3, PT, R5, R12, PT ;  /* 0x0000000c0500720c */ /* 0x000fc40003f64070 */
[----:B------:R-:W-:Y:S02]  /*0940*/  ISETP.GT.U32.AND P1, PT, R3, R14, PT ;  /* 0x0000000e0300720c */ /* 0x000fe40003f24070 */
[----:B------:R-:W-:Y:S02]  /*0950*/  LOP3.LUT R2, R2, 0x1c0, RZ, 0xc0, !PT ;  /* 0x000001c002027812 */ /* 0x000fe400078ec0ff */
[----:B------:R-:W-:Y:S02]  /*0960*/  SHF.R.U32.HI R9, RZ, 0x2, R17 ;  /* 0x00000002ff097819 */ /* 0x000fe40000011611 */
[----:B------:R-:W-:Y:S02]  /*0970*/  IADD3 R0, R13, R2, R11 ;  /* 0x000000020d007210 */ /* 0x000fe40007ffe00b */
[----:B------:R-:W-:Y:S01]  /*0980*/  LOP3.LUT R2, R7, 0x1fe, RZ, 0xc0, !PT ;  /* 0x000001fe07027812 */ /* 0x000fe200078ec0ff */
[----:B------:R-:W-:Y:S01]  /*0990*/  @!P0 IMAD.IADD R10, R10, 0x1, -R3 ;  /* 0x000000010a0a8824 */ /* 0x000fe200078e0a03 */
[----:B------:R-:W-:Y:S01]  /*09a0*/  SHF.R.S32.HI R11, RZ, 0x2, R17 ;  /* 0x00000002ff0b7819 */ /* 0x000fe20000011411 */
[----:B------:R-:W-:Y:S01]  /*09b0*/  @!P3 IMAD.IADD R12, R12, 0x1, -R5 ;  /* 0x000000010c0cb824 */ /* 0x000fe200078e0a05 */
[----:B------:R-:W-:Y:S01]  /*09c0*/  LOP3.LUT R2, R2, 0x30, R9, 0x78, !PT ;  /* 0x0000003002027812 */ /* 0x000fe200078e7809 */
[----:B------:R-:W-:Y:S01]  /*09d0*/  @!P1 IMAD.IADD R14, R14, 0x1, -R3 ;  /* 0x000000010e0e9824 */ /* 0x000fe200078e0a03 */
[----:B------:R-:W-:Y:S01]  /*09e0*/  SHF.R.S32.HI R9, RZ, 0x6, R17 ;  /* 0x00000006ff097819 */ /* 0x000fe20000011411 */
[----:B------:R-:W-:Y:S01]  /*09f0*/  @!P4 IMAD.MOV R10, RZ, RZ, -R10 ;  /* 0x000000ffff0ac224 */ /* 0x000fe200078e0a0a */
[----:B------:R-:W-:Y:S01]  /*0a00*/  ISETP.NE.AND P0, PT, RZ, c[0x0][0x17c], PT ;  /* 0x00005f00ff007a0c */ /* 0x000fe20003f05270 */
[----:B------:R-:W-:Y:S01]  /*0a10*/  @!P2 IMAD.MOV R14, RZ, RZ, -R14 ;  /* 0x000000ffff0ea224 */ /* 0x000fe200078e0a0e */
[----:B------:R-:W-:-:S02]  /*0a20*/  ISETP.GT.U32.AND P3, PT, R5, R12, PT ;  /* 0x0000000c0500720c */ /* 0x000fc40003f64070 */
[----:B------:R-:W-:Y:S02]  /*0a30*/  SGXT R8, R9, 0x1 ;  /* 0x000000010908781a */ /* 0x000fe40000000200 */
[----:B------:R-:W-:Y:S02]  /*0a40*/  SGXT R9, R11, 0x1 ;  /* 0x000000010b09781a */ /* 0x000fe40000000200 */
[C---:B------:R-:W-:Y:S02]  /*0a50*/  SEL R13, R29.reuse, R10, !P0 ;  /* 0x0000000a1d0d7207 */ /* 0x040fe40004000000 */
[----:B------:R-:W-:Y:S01]  /*0a60*/  SEL R29, R29, R14, !P0 ;  /* 0x0000000e1d1d7207 */ /* 0x000fe20004000000 */
[----:B------:R-:W-:Y:S01]  /*0a70*/  CS2R R10, SRZ ;  /* 0x00000000000a7805 */ /* 0x000fe2000001ff00 */
[----:B------:R-:W-:Y:S02]  /*0a80*/  ISETP.GE.AND P1, PT, R32, RZ, PT ;  /* 0x000000ff2000720c */ /* 0x000fe40003f26270 */
[----:B------:R-:W-:Y:S01]  /*0a90*/  ISETP.NE.AND P0, PT, RZ, c[0x0][0x178], PT ;  /* 0x00005e00ff007a0c */ /* 0x000fe20003f05270 */
[----:B------:R-:W-:Y:S01]  /*0aa0*/  @!P3 IMAD.IADD R12, R12, 0x1, -R5 ;  /* 0x000000010c0cb824 */ /* 0x000fe200078e0a05 */
[----:B------:R-:W-:Y:S01]  /*0ab0*/  LOP3.LUT R8, R8, 0x90, RZ, 0xc0, !PT ;  /* 0x0000009008087812 */ /* 0x000fe200078ec0ff */
[----:B------:R-:W-:Y:S01]  /*0ac0*/  IMAD R29, R29, c[0x0][0x190], RZ ;  /* 0x000064001d1d7a24 */ /* 0x000fe200078e02ff */
[----:B------:R-:W-:-:S02]  /*0ad0*/  LOP3.LUT R4, R34, 0x90, R9, 0xf8, !PT ;  /* 0x0000009022047812 */ /* 0x000fc400078ef809 */
[--C-:B------:R-:W-:Y:S02]  /*0ae0*/  LOP3.LUT R3, R8, 0x17e, R7.reuse, 0x78, !PT ;  /* 0x0000017e08037812 */ /* 0x100fe400078e7807 */
[----:B------:R-:W-:Y:S01]  /*0af0*/  LOP3.LUT R7, R4, 0x10, R7, 0x78, !PT ;  /* 0x0000001004077812 */ /* 0x000fe200078e7807 */
[----:B------:R-:W-:Y:S01]  /*0b00*/  CS2R R8, SRZ ;  /* 0x0000000000087805 */ /* 0x000fe2000001ff00 */
[----:B------:R-:W-:Y:S01]  /*0b10*/  LOP3.LUT R4, R33, 0x100, RZ, 0xc0, !PT ;  /* 0x0000010021047812 */ /* 0x000fe200078ec0ff */
[----:B------:R-:W-:Y:S01]  /*0b20*/  @!P1 IMAD.MOV R12, RZ, RZ, -R12 ;  /* 0x000000ffff0c9224 */ /* 0x000fe200078e0a0c */
[----:B------:R-:W-:Y:S02]  /*0b30*/  LEA R26, P1, R27, c[0x0][0x168], 0x1 ;  /* 0x00005a001b1a7a11 */ /* 0x000fe400078208ff */
[----:B------:R-:W-:Y:S01]  /*0b40*/  @!P0 LOP3.LUT R12, RZ, c[0x0][0x178], RZ, 0x33, !PT ;  /* 0x00005e00ff0c8a12 */ /* 0x000fe200078e33ff */
[----:B------:R-:W-:Y:S01]  /*0b50*/  IMAD.IADD R4, R4, 0x1, R7 ;  /* 0x0000000104047824 */ /* 0x000fe200078e0207 */
[----:B------:R-:W-:Y:S01]  /*0b60*/  LEA R30, P2, R28, c[0x0][0x160], 0x1 ;  /* 0x000058001c1e7a11 */ /* 0x000fe200078408ff */
[----:B------:R-:W-:Y:S01]  /*0b70*/  IMAD R7, R37, c[0x0][0x188], RZ ;  /* 0x0000620025077a24 */ /* 0x000fe200078e02ff */
[----:B------:R-:W-:Y:S01]  /*0b80*/  SHF.R.S32.HI R5, RZ, 0x5, R6 ;  /* 0x00000005ff057819 */ /* 0x000fe20000011406 */
[----:B------:R-:W-:Y:S01]  /*0b90*/  IMAD R12, R12, c[0x0][0x184], RZ ;  /* 0x000061000c0c7a24 */ /* 0x000fe200078e02ff */
[----:B------:R-:W-:Y:S01]  /*0ba0*/  LEA.HI.X.SX32 R27, R27, c[0x0][0x16c], 0x1, P1 ;  /* 0x00005b001b1b7a11 */ /* 0x000fe200008f0eff */
[----:B------:R-:W-:Y:S01]  /*0bb0*/  IMAD R6, R13, c[0x0][0x190], RZ ;  /* 0x000064000d067a24 */ /* 0x000fe200078e02ff */
[----:B------:R-:W-:Y:S01]  /*0bc0*/  LEA R31, P0, R7, c[0x0][0x160], 0x1 ;  /* 0x00005800071f7a11 */ /* 0x000fe200078008ff */
[----:B------:R-:W-:Y:S01]  /*0bd0*/  IMAD.WIDE R24, R12, 0x2, RZ ;  /* 0x000000020c187825 */ /* 0x000fe200078e02ff */
[----:B------:R-:W-:-:S02]  /*0be0*/  LEA.HI.X.SX32 R28, R28, c[0x0][0x164], 0x1, P2 ;  /* 0x000059001c1c7a11 */ /* 0x000fc400010f0eff */
[----:B------:R-:W-:Y:S02]  /*0bf0*/  LEA.HI.X.SX32 R7, R7, c[0x0][0x164], 0x1, P0 ;  /* 0x0000590007077a11 */ /* 0x000fe400000f0eff */
.L_x_1:
[----:B------:R-:W0:Y:S01]  /*0c00*/  S2R R12, SR_TID.X ;  /* 0x00000000000c7919 */ /* 0x000e220000002100 */
[----:B------:R-:W-:Y:S02]  /*0c10*/  IADD3 R14, P1, R24, R31, RZ ;  /* 0x0000001f180e7210 */ /* 0x000fe40007f3e0ff */
[----:B------:R-:W-:Y:S02]  /*0c20*/  ISETP.GE.AND P2, PT, R37, UR4, PT ;  /* 0x0000000425007c0c */ /* 0x000fe4000bf46270 */
[----:B------:R-:W-:Y:S01]  /*0c30*/  ISETP.GE.AND P0, PT, R36, UR4, PT ;  /* 0x0000000424007c0c */ /* 0x000fe2000bf06270 */
[----:B------:R-:W-:Y:S01]  /*0c40*/  IMAD.X R15, R25, 0x1, R7, P1 ;  /* 0x00000001190f7824 */ /* 0x000fe200008e0607 */
[----:B------:R-:W-:Y:S02]  /*0c50*/  PRMT R18, RZ, 0x7610, R18 ;  /* 0x00007610ff127816 */ /* 0x000fe40000000012 */
[----:B------:R-:W-:-:S07]  /*0c60*/  PRMT R19, RZ, 0x7610, R19 ;  /* 0x00007610ff137816 */ /* 0x000fce0000000013 */
[----:B------:R1:W2:Y:S01]  /*0c70*/  @!P2 LDG.E.U16 R18, [R14.64] ;  /* 0x000000060e12a981 */ /* 0x0002a2000c1e1500 */
[----:B0-----:R-:W-:-:S04]  /*0c80*/  LOP3.LUT R12, R12, 0x1f, RZ, 0xc0, !PT ;  /* 0x0000001f0c0c7812 */ /* 0x001fc800078ec0ff */
[----:B------:R-:W-:Y:S02]  /*0c90*/  ISETP.GE.AND P3, PT, R12, UR4, PT ;  /* 0x000000040c007c0c */ /* 0x000fe4000bf66270 */
[----:B------:R-:W-:-:S05]  /*0ca0*/  IADD3 R12, P1, R24, R30, RZ ;  /* 0x0000001e180c7210 */ /* 0x000fca0007f3e0ff */
[----:B------:R-:W-:-:S05]  /*0cb0*/  IMAD.X R13, R25, 0x1, R28, P1 ;  /* 0x00000001190d7824 */ /* 0x000fca00008e061c */
[----:B------:R-:W3:Y:S04]  /*0cc0*/  @!P0 LDG.E.U16 R19, [R12.64] ;  /* 0x000000060c138981 */ /* 0x000ee8000c1e1500 */
[----:B------:R-:W-:Y:S01]  /*0cd0*/  BAR.SYNC.DEFER_BLOCKING 0x0 ;  /* 0x0000000000007b1d */ /* 0x000fe20000010000 */
[----:B------:R-:W-:Y:S01]  /*0ce0*/  PRMT R20, RZ, 0x7610, R20 ;  /* 0x00007610ff147816 */ /* 0x000fe20000000014 */
[----:B-1----:R-:W-:Y:S01]  /*0cf0*/  IMAD.WIDE R14, R29, 0x2, R26 ;  /* 0x000000021d0e7825 */ /* 0x002fe200078e021a */
[----:B------:R-:W-:-:S03]  /*0d00*/  PRMT R21, RZ, 0x7610, R21 ;  /* 0x00007610ff157816 */ /* 0x000fc60000000015 */
[----:B------:R-:W-:Y:S01]  /*0d10*/  IMAD.WIDE R16, R6, 0x2, R26 ;  /* 0x0000000206107825 */ /* 0x000fe200078e021a */
[----:B------:R-:W4:Y:S04]  /*0d20*/  @!P3 LDG.E.U16 R20, [R14.64] ;  /* 0x000000060e14b981 */ /* 0x000f28000c1e1500 */
[----:B------:R-:W5:Y:S01]  /*0d30*/  @!P3 LDG.E.U16 R21, [R16.64] ;  /* 0x000000061015b981 */ /* 0x000f62000c1e1500 */
[----:B------:R-:W-:-:S04]  /*0d40*/  IADD3 R5, R5, -0x1, RZ ;  /* 0xffffffff05057810 */ /* 0x000fc80007ffe0ff */
[----:B------:R-:W-:Y:S01]  /*0d50*/  ISETP.NE.U32.AND P0, PT, R5, RZ, PT ;  /* 0x000000ff0500720c */ /* 0x000fe20003f05070 */
[----:B------:R-:W-:Y:S01]  /*0d60*/  UIADD3 UR4, UR4, -0x20, URZ ;  /* 0xffffffe004047890 */ /* 0x000fe2000fffe03f */
[----:B--2---:R-:W-:Y:S04]  /*0d70*/  STS.U16 [R3+0x200], R18 ;  /* 0x0002001203007388 */ /* 0x004fe80000000400 */
[----:B---3--:R-:W-:Y:S04]  /*0d80*/  STS.U16 [R3], R19 ;  /* 0x0000001303007388 */ /* 0x008fe80000000400 */
[----:B----4-:R-:W-:Y:S04]  /*0d90*/  STS.U16 [R2+0x400], R20 ;  /* 0x0004001402007388 */ /* 0x010fe80000000400 */
[----:B-----5:R-:W-:Y:S04]  /*0da0*/  STS.U16 [R2+0x600], R21 ;  /* 0x0006001502007388 */ /* 0x020fe80000000400 */
[----:B------:R-:W-:Y:S06]  /*0db0*/  BAR.SYNC.DEFER_BLOCKING 0x0 ;  /* 0x0000000000007b1d */ /* 0x000fec0000010000 */
[----:B------:R-:W-:Y:S04]  /*0dc0*/  LDSM.16.MT88.4 R12, [R4] ;  /* 0x00000000040c783b */ /* 0x000fe80000004200 */
[----:B------:R-:W0:Y:S04]  /*0dd0*/  LDSM.16.M88.4 R16, [R0+0x400] ;  /* 0x000400000010783b */ /* 0x000e280000000200 */
[----:B------:R-:W1:Y:S01]  /*0de0*/  LDSM.16.MT88.4 R20, [R4+0x200] ;  /* 0x000200000414783b */ /* 0x000e620000004200 */
[----:B0-----:R-:W-:Y:S07]  /*0df0*/  HMMA.16816.F32.BF16 R8, R12, R16, R8 ;  /* 0x000000100c08723c */ /* 0x001fee0000041808 */
[----:B------:R-:W-:-:S04]  /*0e00*/  IMAD.MOV.U32 R17, RZ, RZ, c[0x0][0x18c] ;  /* 0x00006300ff117624 */ /* 0x000fc800078e00ff */
[----:B------:R-:W-:-:S04]  /*0e10*/  IMAD.SHL.U32 R17, R17, 0x20, RZ ;  /* 0x0000002011117824 */ /* 0x000fc800078e00ff */
[----:B------:R-:W-:-:S04]  /*0e20*/  IMAD.WIDE R26, R17, 0x2, R26 ;  /* 0x00000002111a7825 */ /* 0x000fc800078e021a */
[----:B------:R-:W-:-:S04]  /*0e30*/  IMAD.MOV.U32 R17, RZ, RZ, c[0x0][0x188] ;  /* 0x00006200ff117624 */ /* 0x000fc800078e00ff */
[----:B------:R-:W-:Y:S01]  /*0e40*/  IMAD.SHL.U32 R17, R17, 0x20, RZ ;  /* 0x0000002011117824 */ /* 0x000fe200078e00ff */
[----:B-1----:R-:W-:Y:S03]  /*0e50*/  HMMA.16816.F32.BF16 R8, R20, R18, R8 ;  /* 0x000000121408723c */ /* 0x002fe60000041808 */
[----:B------:R-:W-:Y:S01]  /*0e60*/  IMAD.WIDE R24, R17, 0x2, R24 ;  /* 0x0000000211187825 */ /* 0x000fe200078e0218 */
[----:B------:R-:W-:Y:S05]  /*0e70*/  @P0 BRA `(.L_x_1) ;  /* 0xfffffd8000000947 */ /* 0x000fea000383ffff */
[----:B------:R-:W-:-:S15]  /*0e80*/  NOP ;  /* 0x0000000000007918 */ /* 0x000fde0000000000 */
[----:B------:R-:W-:Y:S02]  /*0e90*/  F2FP.BF16.PACK_AB R10, R11, R10 ;  /* 0x0000000a0b0a723e */ /* 0x000fe400000010ff */
[----:B------:R-:W-:-:S07]  /*0ea0*/  F2FP.BF16.PACK_AB R8, R9, R8 ;  /* 0x000000080908723e */ /* 0x000fce00000010ff */
.L_x_0:
[----:B------:R-:W0:Y:S01]  /*0eb0*/  S2R R2, SR_TID.X ;  /* 0x0000000000027919 */ /* 0x000e220000002100 */
[----:B------:R-:W-:Y:S02]  /*0ec0*/  LOP3.LUT R33, R33, 0x180, RZ, 0xc0, !PT ;  /* 0x0000018021217812 */ /* 0x000fe400078ec0ff */
[----:B------:R-:W-:Y:S01]  /*0ed0*/  PRMT R5, R8, 0x7632, R5 ;  /* 0x0000763208057816 */ /* 0x000fe20000000005 */
[----:B------:R-:W1:Y:S01]  /*0ee0*/  S2R R0, SR_TID.X ;  /* 0x0000000000007919 */ /* 0x000e620000002100 */
[----:B------:R-:W-:-:S02]  /*0ef0*/  PRMT R6, R10, 0x7632, R6 ;  /* 0x000076320a067816 */ /* 0x000fc40000000006 */
[----:B------:R-:W-:Y:S01]  /*0f00*/  LOP3.LUT R35, R35, R36, RZ, 0xfc, !PT ;  /* 0x0000002423237212 */ /* 0x000fe200078efcff */
[----:B------:R-:W-:Y:S03]  /*0f10*/  BAR.SYNC.DEFER_BLOCKING 0x0 ;  /* 0x0000000000007b1d */ /* 0x000fe60000010000 */
[----:B------:R-:W-:-:S04]  /*0f20*/  ISETP.GE.AND P0, PT, R35, c[0x0][0x17c], PT ;  /* 0x00005f0023007a0c */ /* 0x000fc80003f06270 */
[----:B------:R-:W-:Y:S02]  /*0f30*/  ISETP.LT.AND P0, PT, R32, c[0x0][0x178], !P0 ;  /* 0x00005e0020007a0c */ /* 0x000fe40004701270 */
[----:B0-----:R-:W-:Y:S02]  /*0f40*/  SHF.R.U32.HI R3, RZ, 0x4, R2 ;  /* 0x00000004ff037819 */ /* 0x001fe40000011602 */
[----:B------:R-:W-:Y:S02]  /*0f50*/  LOP3.LUT R2, R2, 0x1f, RZ, 0xc0, !PT ;  /* 0x0000001f02027812 */ /* 0x000fe400078ec0ff */
[----:B-1----:R-:W-:-:S03]  /*0f60*/  LOP3.LUT R34, R34, 0x1c, R0, 0xf8, !PT ;  /* 0x0000001c22227812 */ /* 0x002fc600078ef800 */
[----:B------:R-:W-:Y:S01]  /*0f70*/  IMAD R33, R2, 0x4, R33 ;  /* 0x0000000402217824 */ /* 0x000fe200078e0221 */
[----:B------:R-:W-:-:S04]  /*0f80*/  LOP3.LUT R34, R34, 0x2, R3, 0xf8, !PT ;  /* 0x0000000222227812 */ /* 0x000fc800078ef803 */
[--C-:B------:R-:W-:Y:S01]  /*0f90*/  LOP3.LUT R33, R33, 0x60, R0.reuse, 0x78, !PT ;  /* 0x0000006021217812 */ /* 0x100fe200078e7800 */
[----:B------:R0:W-:Y:S01]  /*0fa0*/  STS.U16 [R34], R8 ;  /* 0x0000000822007388 */ /* 0x0001e20000000400 */
[----:B------:R-:W-:Y:S02]  /*0fb0*/  SHF.R.U32.HI R0, RZ, 0x6, R0 ;  /* 0x00000006ff007819 */ /* 0x000fe40000011600 */
[----:B------:R-:W-:Y:S02]  /*0fc0*/  LOP3.LUT R2, R34, 0x20, RZ, 0x3c, !PT ;  /* 0x0000002022027812 */ /* 0x000fe400078e3cff */
[----:B------:R-:W-:Y:S02]  /*0fd0*/  LOP3.LUT R4, R0, 0x2, RZ, 0xc0, !PT ;  /* 0x0000000200047812 */ /* 0x000fe400078ec0ff */
[C---:B------:R-:W-:Y:S02]  /*0fe0*/  LOP3.LUT R0, R34.reuse, 0x40, RZ, 0x3c, !PT ;  /* 0x0000004022007812 */ /* 0x040fe400078e3cff */
[----:B------:R-:W-:Y:S01]  /*0ff0*/  LOP3.LUT R3, R34, 0x60, RZ, 0x3c, !PT ;  /* 0x0000006022037812 */ /* 0x000fe200078e3cff */
[----:B------:R-:W-:-:S02]  /*1000*/  IMAD.IADD R4, R4, 0x1, R33 ;  /* 0x0000000104047824 */ /* 0x000fc400078e0221 */
[----:B------:R0:W-:Y:S04]  /*1010*/  STS.U16 [R0+0x100], R5 ;  /* 0x0001000500007388 */ /* 0x0001e80000000400 */
[----:B------:R0:W-:Y:S04]  /*1020*/  STS.U16 [R2+0x80], R10 ;  /* 0x0000800a02007388 */ /* 0x0001e80000000400 */
[----:B------:R0:W-:Y:S04]  /*1030*/  STS.U16 [R3+0x180], R6 ;  /* 0x0001800603007388 */ /* 0x0001e80000000400 */
[----:B------:R-:W-:Y:S06]  /*1040*/  BAR.SYNC.DEFER_BLOCKING 0x0 ;  /* 0x0000000000007b1d */ /* 0x000fec0000010000 */
[----:B------:R-:W-:Y:S05]  /*1050*/  @!P0 EXIT ;  /* 0x000000000000894d */ /* 0x000fea0003800000 */
[----:B0-----:R-:W0:Y:S01]  /*1060*/  LDS.U16 R5, [R4] ;  /* 0x0000000004057984 */ /* 0x001e220000000400 */
[----:B------:R-:W-:-:S02]  /*1070*/  IMAD R32, R32, c[0x0][0x194], RZ ;  /* 0x0000650020207a24 */ /* 0x000fc400078e02ff */
[----:B------:R-:W-:Y:S02]  /*1080*/  IMAD R35, R35, c[0x0][0x198], RZ ;  /* 0x0000660023237a24 */ /* 0x000fe400078e02ff */
[C---:B------:R-:W-:Y:S02]  /*1090*/  IMAD.SHL.U32 R2, R32.reuse, 0x2, RZ ;  /* 0x0000000220027824 */ /* 0x040fe400078e00ff */
[----:B------:R-:W-:Y:S02]  /*10a0*/  IMAD.SHL.U32 R3, R35, 0x2, RZ ;  /* 0x0000000223037824 */ /* 0x000fe400078e00ff */
[----:B------:R-:W-:-:S03]  /*10b0*/  IMAD.HI R32, R32, 0x2, RZ ;  /* 0x0000000220207827 */ /* 0x000fc600078e02ff */
[----:B------:R-:W-:Y:S01]  /*10c0*/  IADD3 R2, P0, P1, R3, c[0x0][0x170], R2 ;  /* 0x00005c0003027a10 */ /* 0x000fe2000791e002 */
[----:B------:R-:W-:-:S05]  /*10d0*/  IMAD.HI R35, R35, 0x2, RZ ;  /* 0x0000000223237827 */ /* 0x000fca00078e02ff */
[----:B------:R-:W-:-:S05]  /*10e0*/  IADD3.X R3, R35, c[0x0][0x174], R32, P0, P1 ;  /* 0x00005d0023037a10 */ /* 0x000fca00007e2420 */
[----:B0-----:R-:W-:Y:S01]  /*10f0*/  STG.E.U16 [R2.64], R5 ;  /* 0x0000000502007986 */ /* 0x001fe2000c101506 */
[----:B------:R-:W-:Y:S05]  /*1100*/  EXIT ;  /* 0x000000000000794d */ /* 0x000fea0003800000 */
.L_x_2:
[----:B------:R-:W-:-:S00]  /*1110*/  BRA `(.L_x_2) ;  /* 0xfffffff000007947 */ /* 0x000fc0000383ffff */
[----:B------:R-:W-:-:S00]  /*1120*/  NOP ;  /* 0x0000000000007918 */ /* 0x000fc00000000000 */
        /* <DEDUP_REMOVED lines=13> */
.L_x_3:


//--------------------- .nv.shared.matmul_kernel  --------------------------
	.section	.nv.shared.matmul_kernel,"aw",@nobits
	.sectionflags	@""
	.align	16
